	.headerflags	@"EF_CUDA_TEXMODE_UNIFIED EF_CUDA_64BIT_ADDRESS EF_CUDA_ACCELERATORS EF_CUDA_SM90 EF_CUDA_VIRTUAL_SM(EF_CUDA_SM90)"
	.elftype	@"ET_EXEC"


//--------------------- .nv.info                  --------------------------
	.section	.nv.info,"",@"SHT_CUDA_INFO"
	.align	4


	//----- nvinfo : EIATTR_REGCOUNT
	.align		4
        /*0000*/ 	.byte	0x04, 0x2f
        /*0002*/ 	.short	(.L_3 - .L_2)
	.align		4
.L_2:
        /*0004*/ 	.word	index@(triton_poi_fused__native_batch_norm_legit_no_training_convolution_relu_2)
        /*0008*/ 	.word	0x00000017


	//----- nvinfo : EIATTR_MIN_STACK_SIZE
	.align		4
.L_3:
        /*000c*/ 	.byte	0x04, 0x12
        /*000e*/ 	.short	(.L_5 - .L_4)
	.align		4
.L_4:
        /*0010*/ 	.word	index@(triton_poi_fused__native_batch_norm_legit_no_training_convolution_relu_2)
        /*0014*/ 	.word	0x00000000


	//----- nvinfo : EIATTR_FRAME_SIZE
	.align		4
.L_5:
        /*0018*/ 	.byte	0x04, 0x11
        /*001a*/ 	.short	(.L_7 - .L_6)
	.align		4
.L_6:
        /*001c*/ 	.word	index@(triton_poi_fused__native_batch_norm_legit_no_training_convolution_relu_2)
        /*0020*/ 	.word	0x00000000


	//----- nvinfo : EIATTR_MIN_STACK_SIZE
	.align		4
.L_7:
        /*0024*/ 	.byte	0x04, 0x12
        /*0026*/ 	.short	(.L_9 - .L_8)
	.align		4
.L_8:
        /*0028*/ 	.word	index@(triton_poi_fused__native_batch_norm_legit_no_training_convolution_relu_2)
        /*002c*/ 	.word	0x00000000
.L_9:


//--------------------- .nv.info.triton_poi_fused__native_batch_norm_legit_no_training_convolution_relu_2 --------------------------
	.section	.nv.info.triton_poi_fused__native_batch_norm_legit_no_training_convolution_relu_2,"",@"SHT_CUDA_INFO"
	.sectionflags	@""
	.align	4


	//----- nvinfo : EIATTR_CUDA_API_VERSION
	.align		4
        /*0000*/ 	.byte	0x04, 0x37
        /*0002*/ 	.short	(.L_11 - .L_10)
.L_10:
        /*0004*/ 	.word	0x0000007c


	//----- nvinfo : EIATTR_KPARAM_INFO
	.align		4
.L_11:
        /*0008*/ 	.byte	0x04, 0x17
        /*000a*/ 	.short	(.L_13 - .L_12)
.L_12:
        /*000c*/ 	.word	0x00000000
        /*0010*/ 	.short	0x0007
        /*0012*/ 	.short	0x0038
        /*0014*/ 	.byte	0x00, 0xf0, 0x11, 0x00


	//----- nvinfo : EIATTR_KPARAM_INFO
	.align		4
.L_13:
        /*0018*/ 	.byte	0x04, 0x17
        /*001a*/ 	.short	(.L_15 - .L_14)
.L_14:
        /*001c*/ 	.word	0x00000000
        /*0020*/ 	.short	0x0006
        /*0022*/ 	.short	0x0030
        /*0024*/ 	.byte	0x00, 0xf4, 0x21, 0x00


	//----- nvinfo : EIATTR_KPARAM_INFO
	.align		4
.L_15:
        /*0028*/ 	.byte	0x04, 0x17
        /*002a*/ 	.short	(.L_17 - .L_16)
.L_16:
        /*002c*/ 	.word	0x00000000
        /*0030*/ 	.short	0x0005
        /*0032*/ 	.short	0x0028
        /*0034*/ 	.byte	0x00, 0xf4, 0x21, 0x00


	//----- nvinfo : EIATTR_KPARAM_INFO
	.align		4
.L_17:
        /*0038*/ 	.byte	0x04, 0x17
        /*003a*/ 	.short	(.L_19 - .L_18)
.L_18:
        /*003c*/ 	.word	0x00000000
        /*0040*/ 	.short	0x0004
        /*0042*/ 	.short	0x0020
        /*0044*/ 	.byte	0x00, 0xf4, 0x21, 0x00


	//----- nvinfo : EIATTR_KPARAM_INFO
	.align		4
.L_19:
        /*0048*/ 	.byte	0x04, 0x17
        /*004a*/ 	.short	(.L_21 - .L_20)
.L_20:
        /*004c*/ 	.word	0x00000000
        /*0050*/ 	.short	0x0003
        /*0052*/ 	.short	0x0018
        /*0054*/ 	.byte	0x00, 0xf4, 0x21, 0x00


	//----- nvinfo : EIATTR_KPARAM_INFO
	.align		4
.L_21:
        /*0058*/ 	.byte	0x04, 0x17
        /*005a*/ 	.short	(.L_23 - .L_22)
.L_22:
        /*005c*/ 	.word	0x00000000
        /*0060*/ 	.short	0x0002
        /*0062*/ 	.short	0x0010
        /*0064*/ 	.byte	0x00, 0xf4, 0x21, 0x00


	//----- nvinfo : EIATTR_KPARAM_INFO
	.align		4
.L_23:
        /*0068*/ 	.byte	0x04, 0x17
        /*006a*/ 	.short	(.L_25 - .L_24)
.L_24:
        /*006c*/ 	.word	0x00000000
        /*0070*/ 	.short	0x0001
        /*0072*/ 	.short	0x0008
        /*0074*/ 	.byte	0x00, 0xf4, 0x21, 0x00


	//----- nvinfo : EIATTR_KPARAM_INFO
	.align		4
.L_25:
        /*0078*/ 	.byte	0x04, 0x17
        /*007a*/ 	.short	(.L_27 - .L_26)
.L_26:
        /*007c*/ 	.word	0x00000000
        /*0080*/ 	.short	0x0000
        /*0082*/ 	.short	0x0000
        /*0084*/ 	.byte	0x00, 0xf4, 0x21, 0x00


	//----- nvinfo : EIATTR_SPARSE_MMA_MASK
	.align		4
.L_27:
        /*0088*/ 	.byte	0x03, 0x50
        /*008a*/ 	.short	0x0000


	//----- nvinfo : EIATTR_MAXREG_COUNT
	.align		4
        /*008c*/ 	.byte	0x03, 0x1b
        /*008e*/ 	.short	0x00ff


	//----- nvinfo : EIATTR_EXIT_INSTR_OFFSETS
	.align		4
        /*0090*/ 	.byte	0x04, 0x1c
        /*0092*/ 	.short	(.L_29 - .L_28)


	//   ....[0]....
.L_28:
        /*0094*/ 	.word	0x00000370


	//   ....[1]....
        /*0098*/ 	.word	0x00000390


	//----- nvinfo : EIATTR_REQNTID
	.align		4
.L_29:
        /*009c*/ 	.byte	0x04, 0x10
        /*009e*/ 	.short	(.L_31 - .L_30)
.L_30:
        /*00a0*/ 	.word	0x00000080
        /*00a4*/ 	.word	0x00000001
        /*00a8*/ 	.word	0x00000001


	//----- nvinfo : EIATTR_CBANK_PARAM_SIZE
	.align		4
.L_31:
        /*00ac*/ 	.byte	0x03, 0x19
        /*00ae*/ 	.short	0x003c


	//----- nvinfo : EIATTR_PARAM_CBANK
	.align		4
        /*00b0*/ 	.byte	0x04, 0x0a
        /*00b2*/ 	.short	(.L_33 - .L_32)
	.align		4
.L_32:
        /*00b4*/ 	.word	index@(.nv.constant0.triton_poi_fused__native_batch_norm_legit_no_training_convolution_relu_2)
        /*00b8*/ 	.short	0x0210
        /*00ba*/ 	.short	0x003c


	//----- nvinfo : EIATTR_SW_WAR
	.align		4
.L_33:
        /*00bc*/ 	.byte	0x04, 0x36
        /*00be*/ 	.short	(.L_35 - .L_34)
.L_34:
        /*00c0*/ 	.word	0x00000008
.L_35:


//--------------------- .nv.callgraph             --------------------------
	.section	.nv.callgraph,"",@"SHT_CUDA_CALLGRAPH"
	.align	4
	.sectionentsize	8
	.align		4
        /*0000*/ 	.word	0x00000000
	.align		4
        /*0004*/ 	.word	0xffffffff
	.align		4
        /*0008*/ 	.word	0x00000000
	.align		4
        /*000c*/ 	.word	0xfffffffe
	.align		4
        /*0010*/ 	.word	0x00000000
	.align		4
        /*0014*/ 	.word	0xfffffffd
	.align		4
        /*0018*/ 	.word	0x00000000
	.align		4
        /*001c*/ 	.word	0xfffffffc


//--------------------- .nv.constant4             --------------------------
	.section	.nv.constant4,"a",@progbits
	.align	8
	.align		8
.nv.constant4:
        /*0000*/ 	.dword	_$_str
	.align		8
        /*0008*/ 	.dword	_$_str_$_2


//--------------------- .text.triton_poi_fused__native_batch_norm_legit_no_training_convolution_relu_2 --------------------------
	.section	.text.triton_poi_fused__native_batch_norm_legit_no_training_convolution_relu_2,"ax",@progbits
	.align	128
        .global         triton_poi_fused__native_batch_norm_legit_no_training_convolution_relu_2
        .type           triton_poi_fused__native_batch_norm_legit_no_training_convolution_relu_2,@function
        .size           triton_poi_fused__native_batch_norm_legit_no_training_convolution_relu_2,(.L_x_1 - triton_poi_fused__native_batch_norm_legit_no_training_convolution_relu_2)
        .other          triton_poi_fused__native_batch_norm_legit_no_training_convolution_relu_2,@"STO_CUDA_ENTRY STV_DEFAULT"
triton_poi_fused__native_batch_norm_legit_no_training_convolution_relu_2:
.text.triton_poi_fused__native_batch_norm_legit_no_training_convolution_relu_2:
[----:B------:R-:W0:Y:S01]  /*0000*/  LDC R1, c[0x0][0x28] ;  /* 0x00000a00ff017b82 */ /* 0x000e220000000800 */
[----:B------:R-:W1:Y:S07]  /*0010*/  S2R R0, SR_TID.X ;  /* 0x0000000000007919 */ /* 0x000e6e0000002100 */
[----:B------:R-:W2:Y:S01]  /*0020*/  LDC.64 R12, c[0x0][0x228] ;  /* 0x00008a00ff0c7b82 */ /* 0x000ea20000000a00 */
[----:B------:R-:W-:Y:S01]  /*0030*/  CS2R R4, SRZ ;  /* 0x0000000000047805 */ /* 0x000fe2000001ff00 */
[----:B------:R-:W-:Y:S01]  /*0040*/  ULDC.64 UR4, c[0x0][0x208] ;  /* 0x0000820000047ab9 */ /* 0x000fe20000000a00 */
[----:B------:R-:W3:Y:S05]  /*0050*/  S2R R3, SR_CTAID.X ;  /* 0x0000000000037919 */ /* 0x000eea0000002500 */
[----:B------:R-:W4:Y:S08]  /*0060*/  LDC.64 R10, c[0x0][0x218] ;  /* 0x00008600ff0a7b82 */ /* 0x000f300000000a00 */
[----:B------:R-:W5:Y:S08]  /*0070*/  LDC.64 R14, c[0x0][0x220] ;  /* 0x00008800ff0e7b82 */ /* 0x000f700000000a00 */
[----:B------:R-:W5:Y:S01]  /*0080*/  LDC.64 R16, c[0x0][0x230] ;  /* 0x00008c00ff107b82 */ /* 0x000f620000000a00 */
[----:B-1----:R-:W-:-:S07]  /*0090*/  LOP3.LUT R0, R0, 0x7f, RZ, 0xc0, !PT ;  /* 0x0000007f00007812 */ /* 0x002fce00078ec0ff */
[----:B------:R-:W1:Y:S01]  /*00a0*/  LDC.64 R6, c[0x0][0x238] ;  /* 0x00008e00ff067b82 */ /* 0x000e620000000a00 */
[----:B---3--:R-:W-:Y:S02]  /*00b0*/  SHF.R.S32.HI R2, RZ, 0x18, R3 ;  /* 0x00000018ff027819 */ /* 0x008fe40000011403 */
[----:B------:R-:W-:Y:S02]  /*00c0*/  LEA R0, R3, R0, 0x7 ;  /* 0x0000000003007211 */ /* 0x000fe400078e38ff */
[----:B------:R-:W-:Y:S02]  /*00d0*/  SGXT R3, R2, 0x1 ;  /* 0x000000010203781a */ /* 0x000fe40000000200 */
[----:B------:R-:W-:Y:S02]  /*00e0*/  ISETP.GE.AND P0, PT, R0, 0x80, PT ;  /* 0x000000800000780c */ /* 0x000fe40003f06270 */
[----:B------:R-:W-:-:S04]  /*00f0*/  LEA.HI R3, R3, R0, RZ, 0x4 ;  /* 0x0000000003037211 */ /* 0x000fc800078f20ff */
[----:B------:R-:W-:-:S04]  /*0100*/  SHF.R.S32.HI R2, RZ, 0x4, R3 ;  /* 0x00000004ff027819 */ /* 0x000fc80000011403 */
[----:B------:R-:W-:-:S04]  /*0110*/  LEA.HI R3, R3, R2, RZ, 0x1 ;  /* 0x0000000203037211 */ /* 0x000fc800078f08ff */
[----:B------:R-:W-:-:S04]  /*0120*/  LOP3.LUT R3, R3, 0xfffffffe, RZ, 0xc0, !PT ;  /* 0xfffffffe03037812 */ /* 0x000fc800078ec0ff */
[----:B------:R-:W-:Y:S02]  /*0130*/  IADD3 R19, R2, -R3, RZ ;  /* 0x8000000302137210 */ /* 0x000fe40007ffe0ff */
[----:B------:R-:W3:Y:S03]  /*0140*/  LDC.64 R2, c[0x0][0x210] ;  /* 0x00008400ff027b82 */ /* 0x000ee60000000a00 */
[----:B--2---:R-:W-:-:S05]  /*0150*/  IMAD.WIDE R12, R19, 0x4, R12 ;  /* 0x00000004130c7825 */ /* 0x004fca00078e020c */
[----:B------:R5:W2:Y:S01]  /*0160*/  @!P0 LDG.E.EL R4, desc[UR4][R12.64] ;  /* 0x000000040c048981 */ /* 0x000aa2000c2e1900 */
[----:B------:R-:W-:Y:S01]  /*0170*/  CS2R R8, SRZ ;  /* 0x0000000000087805 */ /* 0x000fe2000001ff00 */
[----:B----4-:R-:W-:-:S05]  /*0180*/  IMAD.WIDE R10, R19, 0x4, R10 ;  /* 0x00000004130a7825 */ /* 0x010fca00078e020a */
[----:B------:R4:W2:Y:S01]  /*0190*/  @!P0 LDG.E.EL R8, desc[UR4][R10.64] ;  /* 0x000000040a088981 */ /* 0x0008a2000c2e1900 */
[----:B-----5:R-:W-:-:S04]  /*01a0*/  IMAD.WIDE R12, R19, 0x4, R14 ;  /* 0x00000004130c7825 */ /* 0x020fc800078e020e */
[----:B---3--:R-:W-:Y:S01]  /*01b0*/  IMAD.WIDE R2, R0, 0x4, R2 ;  /* 0x0000000400027825 */ /* 0x008fe200078e0202 */
[----:B------:R-:W3:Y:S04]  /*01c0*/  @!P0 LDG.E.EL R9, desc[UR4][R12.64] ;  /* 0x000000040c098981 */ /* 0x000ee8000c2e1900 */
[----:B------:R-:W5:Y:S01]  /*01d0*/  @!P0 LDG.E R5, desc[UR4][R2.64] ;  /* 0x0000000402058981 */ /* 0x000f62000c1e1900 */
[----:B0-----:R-:W-:-:S04]  /*01e0*/  IMAD.WIDE R14, R19, 0x4, R16 ;  /* 0x00000004130e7825 */ /* 0x001fc800078e0210 */
[----:B-1----:R-:W-:Y:S01]  /*01f0*/  IMAD.WIDE R16, R19, 0x4, R6 ;  /* 0x0000000413107825 */ /* 0x002fe200078e0206 */
[----:B------:R-:W-:Y:S01]  /*0200*/  CS2R R18, SRZ ;  /* 0x0000000000127805 */ /* 0x000fe2000001ff00 */
[----:B----4-:R-:W-:Y:S01]  /*0210*/  HFMA2.MMA R11, -RZ, RZ, 1.625, 0 ;  /* 0x3e800000ff0b7435 */ /* 0x010fe200000001ff */
[----:B------:R-:W0:Y:S04]  /*0220*/  LDC.64 R6, c[0x0][0x240] ;  /* 0x00009000ff067b82 */ /* 0x000e280000000a00 */
[----:B------:R-:W4:Y:S04]  /*0230*/  @!P0 LDG.E.EL R18, desc[UR4][R14.64] ;  /* 0x000000040e128981 */ /* 0x000f28000c2e1900 */
[----:B------:R-:W4:Y:S01]  /*0240*/  @!P0 LDG.E.EL R19, desc[UR4][R16.64] ;  /* 0x0000000410138981 */ /* 0x000f22000c2e1900 */
[----:B0-----:R-:W-:-:S04]  /*0250*/  IMAD.WIDE R6, R0, 0x4, R6 ;  /* 0x0000000400067825 */ /* 0x001fc800078e0206 */
[----:B--2---:R-:W-:-:S04]  /*0260*/  FADD R4, R4, 9.9999997473787516356e-06 ;  /* 0x3727c5ac04047421 */ /* 0x004fc80000000000 */
[----:B------:R-:W0:Y:S02]  /*0270*/  MUFU.SQRT R20, R4 ;  /* 0x0000000400147308 */ /* 0x000e240000002000 */
[C---:B0-----:R-:W-:Y:S02]  /*0280*/  FSETP.GT.AND P1, PT, R20.reuse, 8.50705917302346158658e+37, PT ;  /* 0x7e8000001400780b */ /* 0x041fe40003f24000 */
[----:B------:R-:W-:-:S11]  /*0290*/  FSETP.GEU.AND P2, PT, R20, 1.175494350822287508e-38, PT ;  /* 0x008000001400780b */ /* 0x000fd60003f4e000 */
[----:B------:R-:W-:-:S04]  /*02a0*/  @P1 FMUL R20, R20, 0.25 ;  /* 0x3e80000014141820 */ /* 0x000fc80000400000 */
[----:B------:R-:W-:-:S06]  /*02b0*/  @!P2 FMUL R20, R20, 16777216 ;  /* 0x4b8000001414a820 */ /* 0x000fcc0000400000 */
[----:B------:R-:W0:Y:S01]  /*02c0*/  MUFU.RCP R20, R20 ;  /* 0x0000001400147308 */ /* 0x000e220000001000 */
[----:B------:R-:W-:Y:S01]  /*02d0*/  FSEL R11, R11, 1, P1 ;  /* 0x3f8000000b0b7808 */ /* 0x000fe20000800000 */
[----:B-----5:R-:W-:-:S04]  /*02e0*/  FADD R5, R8, R5 ;  /* 0x0000000508057221 */ /* 0x020fc80000000000 */
[----:B------:R-:W-:Y:S01]  /*02f0*/  @!P2 FMUL R11, R11, 16777216 ;  /* 0x4b8000000b0ba820 */ /* 0x000fe20000400000 */
[----:B---3--:R-:W-:-:S03]  /*0300*/  FADD R9, R5, -R9 ;  /* 0x8000000905097221 */ /* 0x008fc60000000000 */
[----:B0-----:R-:W-:-:S04]  /*0310*/  FMUL R4, R20, R11 ;  /* 0x0000000b14047220 */ /* 0x001fc80000400000 */
[----:B------:R-:W-:-:S04]  /*0320*/  FMUL R4, R9, R4 ;  /* 0x0000000409047220 */ /* 0x000fc80000400000 */
[----:B----4-:R-:W-:Y:S01]  /*0330*/  FFMA R4, R4, R18, R19 ;  /* 0x0000001204047223 */ /* 0x010fe20000000013 */
[----:B------:R0:W-:Y:S04]  /*0340*/  @!P0 STG.E desc[UR4][R2.64], R5 ;  /* 0x0000000502008986 */ /* 0x0001e8000c101904 */
[----:B------:R-:W-:-:S04]  /*0350*/  FSETP.GEU.AND P1, PT, R4, RZ, PT ;  /* 0x000000ff0400720b */ /* 0x000fc80003f2e000 */
[----:B------:R-:W-:Y:S01]  /*0360*/  FSEL R9, R4, RZ, P1 ;  /* 0x000000ff04097208 */ /* 0x000fe20000800000 */
[----:B0-----:R-:W-:Y:S08]  /*0370*/  @P0 EXIT ;  /* 0x000000000000094d */ /* 0x001ff00003800000 */
[----:B------:R-:W-:Y:S01]  /*0380*/  STG.E desc[UR4][R6.64], R9 ;  /* 0x0000000906007986 */ /* 0x000fe2000c101904 */
[----:B------:R-:W-:Y:S05]  /*0390*/  EXIT ;  /* 0x000000000000794d */ /* 0x000fea0003800000 */
.L_x_0:
[----:B------:R-:W-:-:S00]  /*03a0*/  BRA `(.L_x_0) ;  /* 0xfffffffc00fc7947 */ /* 0x000fc0000383ffff */
[----:B------:R-:W-:-:S00]  /*03b0*/  NOP ;  /* 0x0000000000007918 */ /* 0x000fc00000000000 */
        /* <DEDUP_REMOVED lines=12> */
.L_x_1:


//--------------------- .nv.global.init           --------------------------
	.section	.nv.global.init,"aw",@progbits
.nv.global.init:
	.type		_$_str,@object
	.size		_$_str,(_$_str_$_2 - _$_str)
_$_str:
        /*0000*/ 	.byte	0x5f, 0x5f, 0x43, 0x55, 0x44, 0x41, 0x5f, 0x46, 0x54, 0x5a, 0x00
	.type		_$_str_$_2,@object
	.size		_$_str_$_2,(.L_1 - _$_str_$_2)
_$_str_$_2:
        /*000b*/ 	.byte	0x5f, 0x5f, 0x43, 0x55, 0x44, 0x41, 0x5f, 0x50, 0x52, 0x45, 0x43, 0x5f, 0x53, 0x51, 0x52, 0x54
        /*001b*/ 	.byte	0x00
.L_1:


//--------------------- .nv.constant0.triton_poi_fused__native_batch_norm_legit_no_training_convolution_relu_2 --------------------------
	.section	.nv.constant0.triton_poi_fused__native_batch_norm_legit_no_training_convolution_relu_2,"a",@progbits
	.sectionflags	@""
	.align	4
.nv.constant0.triton_poi_fused__native_batch_norm_legit_no_training_convolution_relu_2:
	.zero		588
